//
// Generated by NVIDIA NVVM Compiler
//
// Compiler Build ID: CL-36424714
// Cuda compilation tools, release 13.0, V13.0.88
// Based on NVVM 20.0.0
//

.version 9.0
.target sm_100
.address_size 64

	// .globl	_Z17invertImageKernelPhi

.visible .entry _Z17invertImageKernelPhi(
	.param .u64 .ptr .align 1 _Z17invertImageKernelPhi_param_0,
	.param .u32 _Z17invertImageKernelPhi_param_1
)
{
	.reg .pred 	%p<2>;
	.reg .b16 	%rs<3>;
	.reg .b32 	%r<6>;
	.reg .b64 	%rd<5>;

	ld.param.u64 	%rd1, [_Z17invertImageKernelPhi_param_0];
	ld.param.u32 	%r2, [_Z17invertImageKernelPhi_param_1];
	mov.u32 	%r3, %ctaid.x;
	mov.u32 	%r4, %ntid.x;
	mov.u32 	%r5, %tid.x;
	mad.lo.s32 	%r1, %r3, %r4, %r5;
	setp.ge.s32 	%p1, %r1, %r2;
	@%p1 bra 	$L__BB0_2;
	cvta.to.global.u64 	%rd2, %rd1;
	cvt.s64.s32 	%rd3, %r1;
	add.s64 	%rd4, %rd2, %rd3;
	ld.global.u8 	%rs1, [%rd4];
	not.b16 	%rs2, %rs1;
	st.global.u8 	[%rd4], %rs2;
$L__BB0_2:
	ret;

}


// ===== COMPILED SASS (sm_100) =====

	.target	sm_100

	.elftype	@"ET_EXEC"


//--------------------- .note.nv.tkinfo           --------------------------
	.section	.note.nv.tkinfo,"",@"SHT_NOTE"
	.sectionflags	@"SHF_NOTE_NV_TKINFO"
	.tkinfo
        /*0018*/ 	.word	0x00000002
        /*0030*/ 	.string	""
        /*0030*/ 	.string	"ptxas"
        /*0030*/ 	.string	"Cuda compilation tools, release 13.0, V13.0.88"
        /*0030*/ 	.string	"Build cuda_13.0.r13.0/compiler.36424714_0"
        /*0030*/ 	.string	"-arch sm_100 -m 64 "



//--------------------- .note.nv.cuinfo           --------------------------
	.section	.note.nv.cuinfo,"",@"SHT_NOTE"
	.sectionflags	@"SHF_NOTE_NV_CUINFO"
        /*0018*/ 	.short	0x0002
        /*001a*/ 	.short	0x0064
        /*001c*/ 	.short	0x0082
	.zero		2


//--------------------- .nv.info                  --------------------------
	.section	.nv.info,"",@"SHT_CUDA_INFO"
	.align	4


	//----- nvinfo : EIATTR_REGCOUNT
	.align		4
        /*0000*/ 	.byte	0x04, 0x2f
        /*0002*/ 	.short	(.L_1 - .L_0)
	.align		4
.L_0:
        /*0004*/ 	.word	index@(_Z17invertImageKernelPhi)
        /*0008*/ 	.word	0x00000008


	//----- nvinfo : EIATTR_FRAME_SIZE
	.align		4
.L_1:
        /*000c*/ 	.byte	0x04, 0x11
        /*000e*/ 	.short	(.L_3 - .L_2)
	.align		4
.L_2:
        /*0010*/ 	.word	index@(_Z17invertImageKernelPhi)
        /*0014*/ 	.word	0x00000000


	//----- nvinfo : EIATTR_MIN_STACK_SIZE
	.align		4
.L_3:
        /*0018*/ 	.byte	0x04, 0x12
        /*001a*/ 	.short	(.L_5 - .L_4)
	.align		4
.L_4:
        /*001c*/ 	.word	index@(_Z17invertImageKernelPhi)
        /*0020*/ 	.word	0x00000000
.L_5:


//--------------------- .nv.compat                --------------------------
	.section	.nv.compat,"",@"SHT_CUDA_COMPAT_INFO"
	.align	4
        /*0000*/ 	.byte	0x02, 0x09, 0x00, 0x00, 0x02, 0x02, 0x01, 0x00, 0x02, 0x05, 0x05, 0x00, 0x03, 0x07, 0x01, 0x01
        /*0010*/ 	.byte	0x02, 0x03, 0x00, 0x00, 0x02, 0x06, 0x01, 0x00, 0x04, 0x0b, 0x08, 0x00, 0x09, 0x00, 0x00, 0x00
        /*0020*/ 	.byte	0x00, 0x00, 0x00, 0x00


//--------------------- .nv.info._Z17invertImageKernelPhi --------------------------
	.section	.nv.info._Z17invertImageKernelPhi,"",@"SHT_CUDA_INFO"
	.sectionflags	@""
	.align	4


	//----- nvinfo : EIATTR_CUDA_API_VERSION
	.align		4
        /*0000*/ 	.byte	0x04, 0x37
        /*0002*/ 	.short	(.L_7 - .L_6)
.L_6:
        /*0004*/ 	.word	0x00000082


	//----- nvinfo : EIATTR_KPARAM_INFO
	.align		4
.L_7:
        /*0008*/ 	.byte	0x04, 0x17
        /*000a*/ 	.short	(.L_9 - .L_8)
.L_8:
        /*000c*/ 	.word	0x00000000
        /*0010*/ 	.short	0x0001
        /*0012*/ 	.short	0x0008
        /*0014*/ 	.byte	0x00, 0xf0, 0x11, 0x00


	//----- nvinfo : EIATTR_KPARAM_INFO
	.align		4
.L_9:
        /*0018*/ 	.byte	0x04, 0x17
        /*001a*/ 	.short	(.L_11 - .L_10)
.L_10:
        /*001c*/ 	.word	0x00000000
        /*0020*/ 	.short	0x0000
        /*0022*/ 	.short	0x0000
        /*0024*/ 	.byte	0x00, 0xf5, 0x21, 0x00


	//----- nvinfo : EIATTR_SPARSE_MMA_MASK
	.align		4
.L_11:
        /*0028*/ 	.byte	0x03, 0x50
        /*002a*/ 	.short	0x0000


	//----- nvinfo : EIATTR_MAXREG_COUNT
	.align		4
        /*002c*/ 	.byte	0x03, 0x1b
        /*002e*/ 	.short	0x00ff


	//----- nvinfo : EIATTR_MERCURY_ISA_VERSION
	.align		4
        /*0030*/ 	.byte	0x03, 0x5f
        /*0032*/ 	.short	0x0101


	//----- nvinfo : EIATTR_VRC_CTA_INIT_COUNT
	.align		4
        /*0034*/ 	.byte	0x02, 0x4a
	.zero		1
	.zero		1


	//----- nvinfo : EIATTR_EXIT_INSTR_OFFSETS
	.align		4
        /*0038*/ 	.byte	0x04, 0x1c
        /*003a*/ 	.short	(.L_13 - .L_12)


	//   ....[0]....
.L_12:
        /*003c*/ 	.word	0x00000070


	//   ....[1]....
        /*0040*/ 	.word	0x000000f0


	//----- nvinfo : EIATTR_CBANK_PARAM_SIZE
	.align		4
.L_13:
        /*0044*/ 	.byte	0x03, 0x19
        /*0046*/ 	.short	0x000c


	//----- nvinfo : EIATTR_PARAM_CBANK
	.align		4
        /*0048*/ 	.byte	0x04, 0x0a
        /*004a*/ 	.short	(.L_15 - .L_14)
	.align		4
.L_14:
        /*004c*/ 	.word	index@(.nv.constant0._Z17invertImageKernelPhi)
        /*0050*/ 	.short	0x0380
        /*0052*/ 	.short	0x000c


	//----- nvinfo : EIATTR_SW_WAR
	.align		4
.L_15:
        /*0054*/ 	.byte	0x04, 0x36
        /*0056*/ 	.short	(.L_17 - .L_16)
.L_16:
        /*0058*/ 	.word	0x00000008
.L_17:


//--------------------- .nv.callgraph             --------------------------
	.section	.nv.callgraph,"",@"SHT_CUDA_CALLGRAPH"
	.align	4
	.sectionentsize	8
	.align		4
        /*0000*/ 	.word	0x00000000
	.align		4
        /*0004*/ 	.word	0xffffffff
	.align		4
        /*0008*/ 	.word	0x00000000
	.align		4
        /*000c*/ 	.word	0xfffffffe
	.align		4
        /*0010*/ 	.word	0x00000000
	.align		4
        /*0014*/ 	.word	0xfffffffd
	.align		4
        /*0018*/ 	.word	0x00000000
	.align		4
        /*001c*/ 	.word	0xfffffffc


//--------------------- .text._Z17invertImageKernelPhi --------------------------
	.section	.text._Z17invertImageKernelPhi,"ax",@progbits
	.align	128
        .global         _Z17invertImageKernelPhi
        .type           _Z17invertImageKernelPhi,@function
        .size           _Z17invertImageKernelPhi,(.L_x_1 - _Z17invertImageKernelPhi)
        .other          _Z17invertImageKernelPhi,@"STO_CUDA_ENTRY STV_DEFAULT"
_Z17invertImageKernelPhi:
.text._Z17invertImageKernelPhi:
[----:B------:R-:W-:Y:S01]  /*0000*/  LDC R1, c[0x0][0x37c] ;  /* 0x0000df00ff017b82 */ /* 0x000fe20000000800 */
[----:B------:R-:W0:Y:S07]  /*0010*/  S2R R3, SR_TID.X ;  /* 0x0000000000037919 */ /* 0x000e2e0000002100 */
[----:B------:R-:W0:Y:S01]  /*0020*/  S2UR UR4, SR_CTAID.X ;  /* 0x00000000000479c3 */ /* 0x000e220000002500 */
[----:B------:R-:W1:Y:S07]  /*0030*/  LDCU UR5, c[0x0][0x388] ;  /* 0x00007100ff0577ac */ /* 0x000e6e0008000800 */
[----:B------:R-:W0:Y:S02]  /*0040*/  LDC R0, c[0x0][0x360] ;  /* 0x0000d800ff007b82 */ /* 0x000e240000000800 */
[----:B0-----:R-:W-:-:S05]  /*0050*/  IMAD R0, R0, UR4, R3 ;  /* 0x0000000400007c24 */ /* 0x001fca000f8e0203 */
[----:B-1----:R-:W-:-:S13]  /*0060*/  ISETP.GE.AND P0, PT, R0, UR5, PT ;  /* 0x0000000500007c0c */ /* 0x002fda000bf06270 */
[----:B------:R-:W-:Y:S05]  /*0070*/  @P0 EXIT ;  /* 0x000000000000094d */ /* 0x000fea0003800000 */
[----:B------:R-:W0:Y:S01]  /*0080*/  LDCU.64 UR6, c[0x0][0x380] ;  /* 0x00007000ff0677ac */ /* 0x000e220008000a00 */
[----:B------:R-:W1:Y:S01]  /*0090*/  LDCU.64 UR4, c[0x0][0x358] ;  /* 0x00006b00ff0477ac */ /* 0x000e620008000a00 */
[----:B0-----:R-:W-:-:S04]  /*00a0*/  IADD3 R2, P0, PT, R0, UR6, RZ ;  /* 0x0000000600027c10 */ /* 0x001fc8000ff1e0ff */
[----:B------:R-:W-:-:S05]  /*00b0*/  LEA.HI.X.SX32 R3, R0, UR7, 0x1, P0 ;  /* 0x0000000700037c11 */ /* 0x000fca00080f0eff */
[----:B-1----:R-:W2:Y:S02]  /*00c0*/  LDG.E.U8 R0, desc[UR4][R2.64] ;  /* 0x0000000402007981 */ /* 0x002ea4000c1e1100 */
[----:B--2---:R-:W-:-:S05]  /*00d0*/  LOP3.LUT R5, RZ, R0, RZ, 0x33, !PT ;  /* 0x00000000ff057212 */ /* 0x004fca00078e33ff */
[----:B------:R-:W-:Y:S01]  /*00e0*/  STG.E.U8 desc[UR4][R2.64], R5 ;  /* 0x0000000502007986 */ /* 0x000fe2000c101104 */
[----:B------:R-:W-:Y:S05]  /*00f0*/  EXIT ;  /* 0x000000000000794d */ /* 0x000fea0003800000 */
.L_x_0:
[----:B------:R-:W-:-:S00]  /*0100*/  BRA `(.L_x_0) ;  /* 0xfffffffc00fc7947 */ /* 0x000fc0000383ffff */
[----:B------:R-:W-:-:S00]  /*0110*/  NOP ;  /* 0x0000000000007918 */ /* 0x000fc00000000000 */
        /* <DEDUP_REMOVED lines=14> */
.L_x_1:


//--------------------- .nv.shared.reserved.0     --------------------------
	.section	.nv.shared.reserved.0,"aw",@nobits
	.weak		__nv_reservedSMEM_offset_0_alias
	.size		__nv_reservedSMEM_offset_0_alias, 0, 64
	.other		__nv_reservedSMEM_offset_0_alias,@"STO_CUDA_RESERVED_SHARED STV_DEFAULT"
__nv_reservedSMEM_offset_0_alias:
	.zero		0
	.zero		64


//--------------------- .nv.constant0._Z17invertImageKernelPhi --------------------------
	.section	.nv.constant0._Z17invertImageKernelPhi,"a",@progbits
	.sectionflags	@""
	.align	4
.nv.constant0._Z17invertImageKernelPhi:
	.zero		908


//--------------------- SYMBOLS --------------------------

	.type		.nv.reservedSmem.offset0,@object
	.size		.nv.reservedSmem.offset0,0x4
